//
// Generated by NVIDIA NVVM Compiler
//
// Compiler Build ID: CL-36424714
// Cuda compilation tools, release 13.0, V13.0.88
// Based on NVVM 20.0.0
//

.version 9.0
.target sm_100
.address_size 64

	// .globl	_Z21syndrome_check_kernelPiS_iS_S_

.visible .entry _Z21syndrome_check_kernelPiS_iS_S_(
	.param .u64 .ptr .align 1 _Z21syndrome_check_kernelPiS_iS_S__param_0,
	.param .u64 .ptr .align 1 _Z21syndrome_check_kernelPiS_iS_S__param_1,
	.param .u32 _Z21syndrome_check_kernelPiS_iS_S__param_2,
	.param .u64 .ptr .align 1 _Z21syndrome_check_kernelPiS_iS_S__param_3,
	.param .u64 .ptr .align 1 _Z21syndrome_check_kernelPiS_iS_S__param_4
)
{
	.reg .pred 	%p<5>;
	.reg .b32 	%r<26>;
	.reg .b64 	%rd<16>;

	ld.param.u64 	%rd5, [_Z21syndrome_check_kernelPiS_iS_S__param_0];
	ld.param.u64 	%rd6, [_Z21syndrome_check_kernelPiS_iS_S__param_1];
	ld.param.u32 	%r10, [_Z21syndrome_check_kernelPiS_iS_S__param_2];
	ld.param.u64 	%rd7, [_Z21syndrome_check_kernelPiS_iS_S__param_3];
	ld.param.u64 	%rd8, [_Z21syndrome_check_kernelPiS_iS_S__param_4];
	mov.u32 	%r11, %ctaid.x;
	mov.u32 	%r12, %ntid.x;
	mov.u32 	%r13, %tid.x;
	mad.lo.s32 	%r23, %r11, %r12, %r13;
	setp.ge.s32 	%p1, %r23, %r10;
	@%p1 bra 	$L__BB0_7;
	cvta.to.global.u64 	%rd9, %rd8;
	cvta.to.global.u64 	%rd10, %rd6;
	mul.wide.s32 	%rd11, %r23, 4;
	add.s64 	%rd1, %rd10, %rd11;
	ld.global.u32 	%r25, [%rd1];
	setp.lt.s32 	%p2, %r25, 1;
	add.s64 	%rd2, %rd9, %rd11;
	@%p2 bra 	$L__BB0_6;
	cvta.to.global.u64 	%rd3, %rd7;
	cvta.to.global.u64 	%rd4, %rd5;
	mov.b32 	%r24, 0;
$L__BB0_3:
	mul.wide.s32 	%rd12, %r23, 4;
	add.s64 	%rd13, %rd3, %rd12;
	ld.global.u32 	%r15, [%rd13];
	mul.wide.s32 	%rd14, %r15, 4;
	add.s64 	%rd15, %rd4, %rd14;
	ld.global.u32 	%r16, [%rd15];
	setp.gt.s32 	%p3, %r16, -1;
	@%p3 bra 	$L__BB0_5;
	ld.global.u32 	%r17, [%rd2];
	add.s32 	%r18, %r17, 1;
	st.global.u32 	[%rd2], %r18;
	ld.global.u32 	%r25, [%rd1];
$L__BB0_5:
	add.s32 	%r23, %r23, %r10;
	add.s32 	%r24, %r24, 1;
	setp.lt.s32 	%p4, %r24, %r25;
	@%p4 bra 	$L__BB0_3;
$L__BB0_6:
	ld.global.u32 	%r19, [%rd2];
	not.b32 	%r20, %r19;
	and.b32  	%r21, %r20, 1;
	st.global.u32 	[%rd2], %r21;
$L__BB0_7:
	ret;

}


// ===== COMPILED SASS (sm_100) =====

	.target	sm_100

	.elftype	@"ET_EXEC"


//--------------------- .note.nv.tkinfo           --------------------------
	.section	.note.nv.tkinfo,"",@"SHT_NOTE"
	.sectionflags	@"SHF_NOTE_NV_TKINFO"
	.tkinfo
        /*0018*/ 	.word	0x00000002
        /*0030*/ 	.string	""
        /*0030*/ 	.string	"ptxas"
        /*0030*/ 	.string	"Cuda compilation tools, release 13.0, V13.0.88"
        /*0030*/ 	.string	"Build cuda_13.0.r13.0/compiler.36424714_0"
        /*0030*/ 	.string	"-arch sm_100 -m 64 "



//--------------------- .note.nv.cuinfo           --------------------------
	.section	.note.nv.cuinfo,"",@"SHT_NOTE"
	.sectionflags	@"SHF_NOTE_NV_CUINFO"
        /*0018*/ 	.short	0x0002
        /*001a*/ 	.short	0x0064
        /*001c*/ 	.short	0x0082
	.zero		2


//--------------------- .nv.info                  --------------------------
	.section	.nv.info,"",@"SHT_CUDA_INFO"
	.align	4


	//----- nvinfo : EIATTR_REGCOUNT
	.align		4
        /*0000*/ 	.byte	0x04, 0x2f
        /*0002*/ 	.short	(.L_1 - .L_0)
	.align		4
.L_0:
        /*0004*/ 	.word	index@(_Z21syndrome_check_kernelPiS_iS_S_)
        /*0008*/ 	.word	0x00000010


	//----- nvinfo : EIATTR_FRAME_SIZE
	.align		4
.L_1:
        /*000c*/ 	.byte	0x04, 0x11
        /*000e*/ 	.short	(.L_3 - .L_2)
	.align		4
.L_2:
        /*0010*/ 	.word	index@(_Z21syndrome_check_kernelPiS_iS_S_)
        /*0014*/ 	.word	0x00000000


	//----- nvinfo : EIATTR_MIN_STACK_SIZE
	.align		4
.L_3:
        /*0018*/ 	.byte	0x04, 0x12
        /*001a*/ 	.short	(.L_5 - .L_4)
	.align		4
.L_4:
        /*001c*/ 	.word	index@(_Z21syndrome_check_kernelPiS_iS_S_)
        /*0020*/ 	.word	0x00000000
.L_5:


//--------------------- .nv.compat                --------------------------
	.section	.nv.compat,"",@"SHT_CUDA_COMPAT_INFO"
	.align	4
        /*0000*/ 	.byte	0x02, 0x09, 0x00, 0x00, 0x02, 0x02, 0x01, 0x00, 0x02, 0x05, 0x05, 0x00, 0x03, 0x07, 0x01, 0x01
        /*0010*/ 	.byte	0x02, 0x03, 0x00, 0x00, 0x02, 0x06, 0x01, 0x00, 0x04, 0x0b, 0x08, 0x00, 0x09, 0x00, 0x00, 0x00
        /*0020*/ 	.byte	0x00, 0x00, 0x00, 0x00


//--------------------- .nv.info._Z21syndrome_check_kernelPiS_iS_S_ --------------------------
	.section	.nv.info._Z21syndrome_check_kernelPiS_iS_S_,"",@"SHT_CUDA_INFO"
	.sectionflags	@""
	.align	4


	//----- nvinfo : EIATTR_CUDA_API_VERSION
	.align		4
        /*0000*/ 	.byte	0x04, 0x37
        /*0002*/ 	.short	(.L_7 - .L_6)
.L_6:
        /*0004*/ 	.word	0x00000082


	//----- nvinfo : EIATTR_KPARAM_INFO
	.align		4
.L_7:
        /*0008*/ 	.byte	0x04, 0x17
        /*000a*/ 	.short	(.L_9 - .L_8)
.L_8:
        /*000c*/ 	.word	0x00000000
        /*0010*/ 	.short	0x0004
        /*0012*/ 	.short	0x0020
        /*0014*/ 	.byte	0x00, 0xf5, 0x21, 0x00


	//----- nvinfo : EIATTR_KPARAM_INFO
	.align		4
.L_9:
        /*0018*/ 	.byte	0x04, 0x17
        /*001a*/ 	.short	(.L_11 - .L_10)
.L_10:
        /*001c*/ 	.word	0x00000000
        /*0020*/ 	.short	0x0003
        /*0022*/ 	.short	0x0018
        /*0024*/ 	.byte	0x00, 0xf5, 0x21, 0x00


	//----- nvinfo : EIATTR_KPARAM_INFO
	.align		4
.L_11:
        /*0028*/ 	.byte	0x04, 0x17
        /*002a*/ 	.short	(.L_13 - .L_12)
.L_12:
        /*002c*/ 	.word	0x00000000
        /*0030*/ 	.short	0x0002
        /*0032*/ 	.short	0x0010
        /*0034*/ 	.byte	0x00, 0xf0, 0x11, 0x00


	//----- nvinfo : EIATTR_KPARAM_INFO
	.align		4
.L_13:
        /*0038*/ 	.byte	0x04, 0x17
        /*003a*/ 	.short	(.L_15 - .L_14)
.L_14:
        /*003c*/ 	.word	0x00000000
        /*0040*/ 	.short	0x0001
        /*0042*/ 	.short	0x0008
        /*0044*/ 	.byte	0x00, 0xf5, 0x21, 0x00


	//----- nvinfo : EIATTR_KPARAM_INFO
	.align		4
.L_15:
        /*0048*/ 	.byte	0x04, 0x17
        /*004a*/ 	.short	(.L_17 - .L_16)
.L_16:
        /*004c*/ 	.word	0x00000000
        /*0050*/ 	.short	0x0000
        /*0052*/ 	.short	0x0000
        /*0054*/ 	.byte	0x00, 0xf5, 0x21, 0x00


	//----- nvinfo : EIATTR_SPARSE_MMA_MASK
	.align		4
.L_17:
        /*0058*/ 	.byte	0x03, 0x50
        /*005a*/ 	.short	0x0000


	//----- nvinfo : EIATTR_MAXREG_COUNT
	.align		4
        /*005c*/ 	.byte	0x03, 0x1b
        /*005e*/ 	.short	0x00ff


	//----- nvinfo : EIATTR_MERCURY_ISA_VERSION
	.align		4
        /*0060*/ 	.byte	0x03, 0x5f
        /*0062*/ 	.short	0x0101


	//----- nvinfo : EIATTR_VRC_CTA_INIT_COUNT
	.align		4
        /*0064*/ 	.byte	0x02, 0x4a
	.zero		1
	.zero		1


	//----- nvinfo : EIATTR_EXIT_INSTR_OFFSETS
	.align		4
        /*0068*/ 	.byte	0x04, 0x1c
        /*006a*/ 	.short	(.L_19 - .L_18)


	//   ....[0]....
.L_18:
        /*006c*/ 	.word	0x00000070


	//   ....[1]....
        /*0070*/ 	.word	0x00000270


	//----- nvinfo : EIATTR_CRS_STACK_SIZE
	.align		4
.L_19:
        /*0074*/ 	.byte	0x04, 0x1e
        /*0076*/ 	.short	(.L_21 - .L_20)
.L_20:
        /*0078*/ 	.word	0x00000000


	//----- nvinfo : EIATTR_CBANK_PARAM_SIZE
	.align		4
.L_21:
        /*007c*/ 	.byte	0x03, 0x19
        /*007e*/ 	.short	0x0028


	//----- nvinfo : EIATTR_PARAM_CBANK
	.align		4
        /*0080*/ 	.byte	0x04, 0x0a
        /*0082*/ 	.short	(.L_23 - .L_22)
	.align		4
.L_22:
        /*0084*/ 	.word	index@(.nv.constant0._Z21syndrome_check_kernelPiS_iS_S_)
        /*0088*/ 	.short	0x0380
        /*008a*/ 	.short	0x0028


	//----- nvinfo : EIATTR_SW_WAR
	.align		4
.L_23:
        /*008c*/ 	.byte	0x04, 0x36
        /*008e*/ 	.short	(.L_25 - .L_24)
.L_24:
        /*0090*/ 	.word	0x00000008
.L_25:


//--------------------- .nv.callgraph             --------------------------
	.section	.nv.callgraph,"",@"SHT_CUDA_CALLGRAPH"
	.align	4
	.sectionentsize	8
	.align		4
        /*0000*/ 	.word	0x00000000
	.align		4
        /*0004*/ 	.word	0xffffffff
	.align		4
        /*0008*/ 	.word	0x00000000
	.align		4
        /*000c*/ 	.word	0xfffffffe
	.align		4
        /*0010*/ 	.word	0x00000000
	.align		4
        /*0014*/ 	.word	0xfffffffd
	.align		4
        /*0018*/ 	.word	0x00000000
	.align		4
        /*001c*/ 	.word	0xfffffffc


//--------------------- .text._Z21syndrome_check_kernelPiS_iS_S_ --------------------------
	.section	.text._Z21syndrome_check_kernelPiS_iS_S_,"ax",@progbits
	.align	128
        .global         _Z21syndrome_check_kernelPiS_iS_S_
        .type           _Z21syndrome_check_kernelPiS_iS_S_,@function
        .size           _Z21syndrome_check_kernelPiS_iS_S_,(.L_x_4 - _Z21syndrome_check_kernelPiS_iS_S_)
        .other          _Z21syndrome_check_kernelPiS_iS_S_,@"STO_CUDA_ENTRY STV_DEFAULT"
_Z21syndrome_check_kernelPiS_iS_S_:
.text._Z21syndrome_check_kernelPiS_iS_S_:
[----:B------:R-:W-:Y:S01]  /*0000*/  LDC R1, c[0x0][0x37c] ;  /* 0x0000df00ff017b82 */ /* 0x000fe20000000800 */
[----:B------:R-:W0:Y:S07]  /*0010*/  S2R R3, SR_TID.X ;  /* 0x0000000000037919 */ /* 0x000e2e0000002100 */
[----:B------:R-:W0:Y:S01]  /*0020*/  S2UR UR4, SR_CTAID.X ;  /* 0x00000000000479c3 */ /* 0x000e220000002500 */
[----:B------:R-:W1:Y:S07]  /*0030*/  LDCU UR5, c[0x0][0x390] ;  /* 0x00007200ff0577ac */ /* 0x000e6e0008000800 */
[----:B------:R-:W0:Y:S02]  /*0040*/  LDC R0, c[0x0][0x360] ;  /* 0x0000d800ff007b82 */ /* 0x000e240000000800 */
[----:B0-----:R-:W-:-:S05]  /*0050*/  IMAD R0, R0, UR4, R3 ;  /* 0x0000000400007c24 */ /* 0x001fca000f8e0203 */
[----:B-1----:R-:W-:-:S13]  /*0060*/  ISETP.GE.AND P0, PT, R0, UR5, PT ;  /* 0x0000000500007c0c */ /* 0x002fda000bf06270 */
[----:B------:R-:W-:Y:S05]  /*0070*/  @P0 EXIT ;  /* 0x000000000000094d */ /* 0x000fea0003800000 */
[----:B------:R-:W0:Y:S01]  /*0080*/  LDC.64 R2, c[0x0][0x388] ;  /* 0x0000e200ff027b82 */ /* 0x000e220000000a00 */
[----:B------:R-:W1:Y:S01]  /*0090*/  LDCU.64 UR4, c[0x0][0x358] ;  /* 0x00006b00ff0477ac */ /* 0x000e620008000a00 */
[----:B------:R-:W2:Y:S06]  /*00a0*/  LDCU UR6, c[0x0][0x390] ;  /* 0x00007200ff0677ac */ /* 0x000eac0008000800 */
[----:B------:R-:W3:Y:S01]  /*00b0*/  LDC.64 R4, c[0x0][0x3a0] ;  /* 0x0000e800ff047b82 */ /* 0x000ee20000000a00 */
[----:B0-----:R-:W-:-:S05]  /*00c0*/  IMAD.WIDE R2, R0, 0x4, R2 ;  /* 0x0000000400027825 */ /* 0x001fca00078e0202 */
[----:B-1----:R-:W4:Y:S01]  /*00d0*/  LDG.E R6, desc[UR4][R2.64] ;  /* 0x0000000402067981 */ /* 0x002f22000c1e1900 */
[----:B------:R-:W-:Y:S01]  /*00e0*/  BSSY.RECONVERGENT B0, `(.L_x_0) ;  /* 0x0000015000007945 */ /* 0x000fe20003800200 */
[----:B---3--:R-:W-:Y:S01]  /*00f0*/  IMAD.WIDE R4, R0, 0x4, R4 ;  /* 0x0000000400047825 */ /* 0x008fe200078e0204 */
[----:B----4-:R-:W-:-:S13]  /*0100*/  ISETP.GE.AND P0, PT, R6, 0x1, PT ;  /* 0x000000010600780c */ /* 0x010fda0003f06270 */
[----:B--2---:R-:W-:Y:S05]  /*0110*/  @!P0 BRA `(.L_x_1) ;  /* 0x0000000000448947 */ /* 0x004fea0003800000 */
[----:B------:R-:W-:Y:S01]  /*0120*/  HFMA2 R11, -RZ, RZ, 0, 0 ;  /* 0x00000000ff0b7431 */ /* 0x000fe200000001ff */
[----:B------:R-:W-:-:S07]  /*0130*/  MOV R10, R6 ;  /* 0x00000006000a7202 */ /* 0x000fce0000000f00 */
.L_x_2:
[----:B------:R-:W0:Y:S08]  /*0140*/  LDC.64 R6, c[0x0][0x398] ;  /* 0x0000e600ff067b82 */ /* 0x000e300000000a00 */
[----:B------:R-:W1:Y:S01]  /*0150*/  LDC.64 R8, c[0x0][0x380] ;  /* 0x0000e000ff087b82 */ /* 0x000e620000000a00 */
[----:B0-----:R-:W-:-:S06]  /*0160*/  IMAD.WIDE R6, R0, 0x4, R6 ;  /* 0x0000000400067825 */ /* 0x001fcc00078e0206 */
[----:B------:R-:W1:Y:S02]  /*0170*/  LDG.E R7, desc[UR4][R6.64] ;  /* 0x0000000406077981 */ /* 0x000e64000c1e1900 */
[----:B-1----:R-:W-:-:S06]  /*0180*/  IMAD.WIDE R8, R7, 0x4, R8 ;  /* 0x0000000407087825 */ /* 0x002fcc00078e0208 */
[----:B------:R-:W2:Y:S02]  /*0190*/  LDG.E R8, desc[UR4][R8.64] ;  /* 0x0000000408087981 */ /* 0x000ea4000c1e1900 */
[----:B--2---:R-:W-:-:S13]  /*01a0*/  ISETP.GT.AND P0, PT, R8, -0x1, PT ;  /* 0xffffffff0800780c */ /* 0x004fda0003f04270 */
[----:B------:R-:W2:Y:S02]  /*01b0*/  @!P0 LDG.E R12, desc[UR4][R4.64] ;  /* 0x00000004040c8981 */ /* 0x000ea4000c1e1900 */
[----:B--2---:R-:W-:-:S05]  /*01c0*/  @!P0 VIADD R13, R12, 0x1 ;  /* 0x000000010c0d8836 */ /* 0x004fca0000000000 */
[----:B------:R0:W-:Y:S04]  /*01d0*/  @!P0 STG.E desc[UR4][R4.64], R13 ;  /* 0x0000000d04008986 */ /* 0x0001e8000c101904 */
[----:B------:R-:W2:Y:S01]  /*01e0*/  @!P0 LDG.E R10, desc[UR4][R2.64] ;  /* 0x00000004020a8981 */ /* 0x000ea2000c1e1900 */
[----:B------:R-:W-:Y:S01]  /*01f0*/  IADD3 R11, PT, PT, R11, 0x1, RZ ;  /* 0x000000010b0b7810 */ /* 0x000fe20007ffe0ff */
[----:B------:R-:W-:-:S03]  /*0200*/  VIADD R0, R0, UR6 ;  /* 0x0000000600007c36 */ /* 0x000fc60008000000 */
[----:B--2---:R-:W-:-:S13]  /*0210*/  ISETP.GE.AND P0, PT, R11, R10, PT ;  /* 0x0000000a0b00720c */ /* 0x004fda0003f06270 */
[----:B0-----:R-:W-:Y:S05]  /*0220*/  @!P0 BRA `(.L_x_2) ;  /* 0xfffffffc00c48947 */ /* 0x001fea000383ffff */
.L_x_1:
[----:B------:R-:W-:Y:S05]  /*0230*/  BSYNC.RECONVERGENT B0 ;  /* 0x0000000000007941 */ /* 0x000fea0003800200 */
.L_x_0:
[----:B------:R-:W2:Y:S02]  /*0240*/  LDG.E R3, desc[UR4][R4.64] ;  /* 0x0000000404037981 */ /* 0x000ea4000c1e1900 */
[----:B--2---:R-:W-:-:S05]  /*0250*/  LOP3.LUT R3, R3, 0x1, RZ, 0xc, !PT ;  /* 0x0000000103037812 */ /* 0x004fca00078e0cff */
[----:B------:R-:W-:Y:S01]  /*0260*/  STG.E desc[UR4][R4.64], R3 ;  /* 0x0000000304007986 */ /* 0x000fe2000c101904 */
[----:B------:R-:W-:Y:S05]  /*0270*/  EXIT ;  /* 0x000000000000794d */ /* 0x000fea0003800000 */
.L_x_3:
[----:B------:R-:W-:-:S00]  /*0280*/  BRA `(.L_x_3) ;  /* 0xfffffffc00fc7947 */ /* 0x000fc0000383ffff */
[----:B------:R-:W-:-:S00]  /*0290*/  NOP ;  /* 0x0000000000007918 */ /* 0x000fc00000000000 */
        /* <DEDUP_REMOVED lines=14> */
.L_x_4:


//--------------------- .nv.shared.reserved.0     --------------------------
	.section	.nv.shared.reserved.0,"aw",@nobits
	.weak		__nv_reservedSMEM_offset_0_alias
	.size		__nv_reservedSMEM_offset_0_alias, 0, 64
	.other		__nv_reservedSMEM_offset_0_alias,@"STO_CUDA_RESERVED_SHARED STV_DEFAULT"
__nv_reservedSMEM_offset_0_alias:
	.zero		0
	.zero		64


//--------------------- .nv.constant0._Z21syndrome_check_kernelPiS_iS_S_ --------------------------
	.section	.nv.constant0._Z21syndrome_check_kernelPiS_iS_S_,"a",@progbits
	.sectionflags	@""
	.align	4
.nv.constant0._Z21syndrome_check_kernelPiS_iS_S_:
	.zero		936


//--------------------- SYMBOLS --------------------------

	.type		.nv.reservedSmem.offset0,@object
	.size		.nv.reservedSmem.offset0,0x4
